//
// Generated by NVIDIA NVVM Compiler
//
// Compiler Build ID: CL-36424714
// Cuda compilation tools, release 13.0, V13.0.88
// Based on NVVM 20.0.0
//

.version 9.0
.target sm_100
.address_size 64

	// .globl	_Z21swap_rows_cols_kernelP6__halfiiiiiii

.visible .entry _Z21swap_rows_cols_kernelP6__halfiiiiiii(
	.param .u64 .ptr .align 1 _Z21swap_rows_cols_kernelP6__halfiiiiiii_param_0,
	.param .u32 _Z21swap_rows_cols_kernelP6__halfiiiiiii_param_1,
	.param .u32 _Z21swap_rows_cols_kernelP6__halfiiiiiii_param_2,
	.param .u32 _Z21swap_rows_cols_kernelP6__halfiiiiiii_param_3,
	.param .u32 _Z21swap_rows_cols_kernelP6__halfiiiiiii_param_4,
	.param .u32 _Z21swap_rows_cols_kernelP6__halfiiiiiii_param_5,
	.param .u32 _Z21swap_rows_cols_kernelP6__halfiiiiiii_param_6,
	.param .u32 _Z21swap_rows_cols_kernelP6__halfiiiiiii_param_7
)
{
	.reg .pred 	%p<10>;
	.reg .b16 	%rs<3>;
	.reg .b32 	%r<18>;
	.reg .b64 	%rd<12>;

	ld.param.u64 	%rd1, [_Z21swap_rows_cols_kernelP6__halfiiiiiii_param_0];
	ld.param.u32 	%r2, [_Z21swap_rows_cols_kernelP6__halfiiiiiii_param_1];
	ld.param.u32 	%r3, [_Z21swap_rows_cols_kernelP6__halfiiiiiii_param_2];
	ld.param.u32 	%r4, [_Z21swap_rows_cols_kernelP6__halfiiiiiii_param_3];
	ld.param.u32 	%r5, [_Z21swap_rows_cols_kernelP6__halfiiiiiii_param_4];
	ld.param.u32 	%r6, [_Z21swap_rows_cols_kernelP6__halfiiiiiii_param_5];
	ld.param.u32 	%r7, [_Z21swap_rows_cols_kernelP6__halfiiiiiii_param_6];
	ld.param.u32 	%r8, [_Z21swap_rows_cols_kernelP6__halfiiiiiii_param_7];
	setp.eq.s32 	%p1, %r5, %r6;
	@%p1 bra 	$L__BB0_4;
	or.b32  	%r9, %r6, %r5;
	shr.u32 	%r10, %r9, 31;
	and.b32  	%r11, %r10, 1;
	setp.eq.b32 	%p2, %r11, 1;
	max.s32 	%r12, %r5, %r6;
	setp.ge.s32 	%p3, %r12, %r2;
	setp.ge.s32 	%p4, %r7, %r8;
	or.pred  	%p5, %p3, %p4;
	or.pred  	%p6, %p5, %p2;
	setp.ge.s32 	%p7, %r7, %r3;
	or.pred  	%p8, %p7, %p6;
	@%p8 bra 	$L__BB0_4;
	mov.u32 	%r13, %ctaid.x;
	mov.u32 	%r14, %ntid.x;
	mov.u32 	%r15, %tid.x;
	mad.lo.s32 	%r16, %r13, %r14, %r15;
	add.s32 	%r1, %r16, %r7;
	min.s32 	%r17, %r8, %r3;
	setp.le.s32 	%p9, %r17, %r1;
	@%p9 bra 	$L__BB0_4;
	cvta.to.global.u64 	%rd2, %rd1;
	cvt.s64.s32 	%rd3, %r5;
	mul.wide.s32 	%rd4, %r1, %r4;
	add.s64 	%rd5, %rd4, %rd3;
	cvt.s64.s32 	%rd6, %r6;
	add.s64 	%rd7, %rd4, %rd6;
	shl.b64 	%rd8, %rd5, 1;
	add.s64 	%rd9, %rd2, %rd8;
	ld.global.u16 	%rs1, [%rd9];
	shl.b64 	%rd10, %rd7, 1;
	add.s64 	%rd11, %rd2, %rd10;
	ld.global.u16 	%rs2, [%rd11];
	st.global.u16 	[%rd9], %rs2;
	st.global.u16 	[%rd11], %rs1;
$L__BB0_4:
	ret;

}
	// .globl	_Z32swap_rows_cols_kernel_skip_panelP6__halfiiiiiii
.visible .entry _Z32swap_rows_cols_kernel_skip_panelP6__halfiiiiiii(
	.param .u64 .ptr .align 1 _Z32swap_rows_cols_kernel_skip_panelP6__halfiiiiiii_param_0,
	.param .u32 _Z32swap_rows_cols_kernel_skip_panelP6__halfiiiiiii_param_1,
	.param .u32 _Z32swap_rows_cols_kernel_skip_panelP6__halfiiiiiii_param_2,
	.param .u32 _Z32swap_rows_cols_kernel_skip_panelP6__halfiiiiiii_param_3,
	.param .u32 _Z32swap_rows_cols_kernel_skip_panelP6__halfiiiiiii_param_4,
	.param .u32 _Z32swap_rows_cols_kernel_skip_panelP6__halfiiiiiii_param_5,
	.param .u32 _Z32swap_rows_cols_kernel_skip_panelP6__halfiiiiiii_param_6,
	.param .u32 _Z32swap_rows_cols_kernel_skip_panelP6__halfiiiiiii_param_7
)
{
	.reg .pred 	%p<13>;
	.reg .b16 	%rs<5>;
	.reg .b32 	%r<21>;
	.reg .b64 	%rd<21>;

	ld.param.u64 	%rd2, [_Z32swap_rows_cols_kernel_skip_panelP6__halfiiiiiii_param_0];
	ld.param.u32 	%r3, [_Z32swap_rows_cols_kernel_skip_panelP6__halfiiiiiii_param_1];
	ld.param.u32 	%r4, [_Z32swap_rows_cols_kernel_skip_panelP6__halfiiiiiii_param_2];
	ld.param.u32 	%r5, [_Z32swap_rows_cols_kernel_skip_panelP6__halfiiiiiii_param_3];
	ld.param.u32 	%r6, [_Z32swap_rows_cols_kernel_skip_panelP6__halfiiiiiii_param_4];
	ld.param.u32 	%r7, [_Z32swap_rows_cols_kernel_skip_panelP6__halfiiiiiii_param_5];
	ld.param.u32 	%r8, [_Z32swap_rows_cols_kernel_skip_panelP6__halfiiiiiii_param_6];
	ld.param.u32 	%r9, [_Z32swap_rows_cols_kernel_skip_panelP6__halfiiiiiii_param_7];
	cvta.to.global.u64 	%rd1, %rd2;
	setp.eq.s32 	%p1, %r6, %r7;
	@%p1 bra 	$L__BB1_8;
	or.b32  	%r10, %r7, %r6;
	shr.u32 	%r11, %r10, 31;
	and.b32  	%r12, %r11, 1;
	setp.eq.b32 	%p2, %r12, 1;
	max.s32 	%r13, %r6, %r7;
	setp.ge.s32 	%p3, %r13, %r3;
	or.pred  	%p4, %p3, %p2;
	setp.lt.s32 	%p5, %r4, 1;
	or.pred  	%p6, %p5, %p4;
	@%p6 bra 	$L__BB1_8;
	setp.gt.s32 	%p7, %r9, 0;
	@%p7 bra 	$L__BB1_5;
	mov.u32 	%r18, %ctaid.x;
	mov.u32 	%r19, %ntid.x;
	mov.u32 	%r20, %tid.x;
	mad.lo.s32 	%r1, %r18, %r19, %r20;
	setp.ge.s32 	%p12, %r1, %r4;
	@%p12 bra 	$L__BB1_8;
	cvt.s64.s32 	%rd12, %r6;
	mul.wide.s32 	%rd13, %r5, %r1;
	add.s64 	%rd14, %rd13, %rd12;
	cvt.s64.s32 	%rd15, %r7;
	add.s64 	%rd16, %rd13, %rd15;
	shl.b64 	%rd17, %rd14, 1;
	add.s64 	%rd18, %rd1, %rd17;
	ld.global.u16 	%rs3, [%rd18];
	shl.b64 	%rd19, %rd16, 1;
	add.s64 	%rd20, %rd1, %rd19;
	ld.global.u16 	%rs4, [%rd20];
	st.global.u16 	[%rd18], %rs4;
	st.global.u16 	[%rd20], %rs3;
	bra.uni 	$L__BB1_8;
$L__BB1_5:
	mov.u32 	%r14, %ctaid.x;
	mov.u32 	%r15, %ntid.x;
	mov.u32 	%r16, %tid.x;
	mad.lo.s32 	%r2, %r14, %r15, %r16;
	setp.ge.s32 	%p8, %r2, %r4;
	@%p8 bra 	$L__BB1_8;
	add.s32 	%r17, %r9, %r8;
	setp.ge.s32 	%p9, %r2, %r8;
	setp.lt.s32 	%p10, %r2, %r17;
	and.pred  	%p11, %p9, %p10;
	@%p11 bra 	$L__BB1_8;
	cvt.s64.s32 	%rd3, %r6;
	mul.wide.s32 	%rd4, %r5, %r2;
	add.s64 	%rd5, %rd4, %rd3;
	cvt.s64.s32 	%rd6, %r7;
	add.s64 	%rd7, %rd4, %rd6;
	shl.b64 	%rd8, %rd5, 1;
	add.s64 	%rd9, %rd1, %rd8;
	ld.global.u16 	%rs1, [%rd9];
	shl.b64 	%rd10, %rd7, 1;
	add.s64 	%rd11, %rd1, %rd10;
	ld.global.u16 	%rs2, [%rd11];
	st.global.u16 	[%rd9], %rs2;
	st.global.u16 	[%rd11], %rs1;
$L__BB1_8:
	ret;

}


// ===== COMPILED SASS (sm_100) =====

	.target	sm_100

	.elftype	@"ET_EXEC"


//--------------------- .note.nv.tkinfo           --------------------------
	.section	.note.nv.tkinfo,"",@"SHT_NOTE"
	.sectionflags	@"SHF_NOTE_NV_TKINFO"
	.tkinfo
        /*0018*/ 	.word	0x00000002
        /*0030*/ 	.string	""
        /*0030*/ 	.string	"ptxas"
        /*0030*/ 	.string	"Cuda compilation tools, release 13.0, V13.0.88"
        /*0030*/ 	.string	"Build cuda_13.0.r13.0/compiler.36424714_0"
        /*0030*/ 	.string	"-arch sm_100 -m 64 "



//--------------------- .note.nv.cuinfo           --------------------------
	.section	.note.nv.cuinfo,"",@"SHT_NOTE"
	.sectionflags	@"SHF_NOTE_NV_CUINFO"
        /*0018*/ 	.short	0x0002
        /*001a*/ 	.short	0x0064
        /*001c*/ 	.short	0x0082
	.zero		2


//--------------------- .nv.info                  --------------------------
	.section	.nv.info,"",@"SHT_CUDA_INFO"
	.align	4


	//----- nvinfo : EIATTR_REGCOUNT
	.align		4
        /*0000*/ 	.byte	0x04, 0x2f
        /*0002*/ 	.short	(.L_1 - .L_0)
	.align		4
.L_0:
        /*0004*/ 	.word	index@(_Z21swap_rows_cols_kernelP6__halfiiiiiii)
        /*0008*/ 	.word	0x0000000c


	//----- nvinfo : EIATTR_FRAME_SIZE
	.align		4
.L_1:
        /*000c*/ 	.byte	0x04, 0x11
        /*000e*/ 	.short	(.L_3 - .L_2)
	.align		4
.L_2:
        /*0010*/ 	.word	index@(_Z21swap_rows_cols_kernelP6__halfiiiiiii)
        /*0014*/ 	.word	0x00000000


	//----- nvinfo : EIATTR_REGCOUNT
	.align		4
.L_3:
        /*0018*/ 	.byte	0x04, 0x2f
        /*001a*/ 	.short	(.L_5 - .L_4)
	.align		4
.L_4:
        /*001c*/ 	.word	index@(_Z32swap_rows_cols_kernel_skip_panelP6__halfiiiiiii)
        /*0020*/ 	.word	0x0000000c


	//----- nvinfo : EIATTR_FRAME_SIZE
	.align		4
.L_5:
        /*0024*/ 	.byte	0x04, 0x11
        /*0026*/ 	.short	(.L_7 - .L_6)
	.align		4
.L_6:
        /*0028*/ 	.word	index@(_Z32swap_rows_cols_kernel_skip_panelP6__halfiiiiiii)
        /*002c*/ 	.word	0x00000000


	//----- nvinfo : EIATTR_MIN_STACK_SIZE
	.align		4
.L_7:
        /*0030*/ 	.byte	0x04, 0x12
        /*0032*/ 	.short	(.L_9 - .L_8)
	.align		4
.L_8:
        /*0034*/ 	.word	index@(_Z32swap_rows_cols_kernel_skip_panelP6__halfiiiiiii)
        /*0038*/ 	.word	0x00000000


	//----- nvinfo : EIATTR_MIN_STACK_SIZE
	.align		4
.L_9:
        /*003c*/ 	.byte	0x04, 0x12
        /*003e*/ 	.short	(.L_11 - .L_10)
	.align		4
.L_10:
        /*0040*/ 	.word	index@(_Z21swap_rows_cols_kernelP6__halfiiiiiii)
        /*0044*/ 	.word	0x00000000
.L_11:


//--------------------- .nv.compat                --------------------------
	.section	.nv.compat,"",@"SHT_CUDA_COMPAT_INFO"
	.align	4
        /*0000*/ 	.byte	0x02, 0x09, 0x00, 0x00, 0x02, 0x02, 0x01, 0x00, 0x02, 0x05, 0x05, 0x00, 0x03, 0x07, 0x01, 0x01
        /*0010*/ 	.byte	0x02, 0x03, 0x00, 0x00, 0x02, 0x06, 0x01, 0x00, 0x04, 0x0b, 0x08, 0x00, 0x09, 0x00, 0x00, 0x00
        /*0020*/ 	.byte	0x00, 0x00, 0x00, 0x00


//--------------------- .nv.info._Z32swap_rows_cols_kernel_skip_panelP6__halfiiiiiii --------------------------
	.section	.nv.info._Z32swap_rows_cols_kernel_skip_panelP6__halfiiiiiii,"",@"SHT_CUDA_INFO"
	.sectionflags	@""
	.align	4


	//----- nvinfo : EIATTR_CUDA_API_VERSION
	.align		4
        /*0000*/ 	.byte	0x04, 0x37
        /*0002*/ 	.short	(.L_13 - .L_12)
.L_12:
        /*0004*/ 	.word	0x00000082


	//----- nvinfo : EIATTR_KPARAM_INFO
	.align		4
.L_13:
        /*0008*/ 	.byte	0x04, 0x17
        /*000a*/ 	.short	(.L_15 - .L_14)
.L_14:
        /*000c*/ 	.word	0x00000000
        /*0010*/ 	.short	0x0007
        /*0012*/ 	.short	0x0020
        /*0014*/ 	.byte	0x00, 0xf0, 0x11, 0x00


	//----- nvinfo : EIATTR_KPARAM_INFO
	.align		4
.L_15:
        /*0018*/ 	.byte	0x04, 0x17
        /*001a*/ 	.short	(.L_17 - .L_16)
.L_16:
        /*001c*/ 	.word	0x00000000
        /*0020*/ 	.short	0x0006
        /*0022*/ 	.short	0x001c
        /*0024*/ 	.byte	0x00, 0xf0, 0x11, 0x00


	//----- nvinfo : EIATTR_KPARAM_INFO
	.align		4
.L_17:
        /*0028*/ 	.byte	0x04, 0x17
        /*002a*/ 	.short	(.L_19 - .L_18)
.L_18:
        /*002c*/ 	.word	0x00000000
        /*0030*/ 	.short	0x0005
        /*0032*/ 	.short	0x0018
        /*0034*/ 	.byte	0x00, 0xf0, 0x11, 0x00


	//----- nvinfo : EIATTR_KPARAM_INFO
	.align		4
.L_19:
        /*0038*/ 	.byte	0x04, 0x17
        /*003a*/ 	.short	(.L_21 - .L_20)
.L_20:
        /*003c*/ 	.word	0x00000000
        /*0040*/ 	.short	0x0004
        /*0042*/ 	.short	0x0014
        /*0044*/ 	.byte	0x00, 0xf0, 0x11, 0x00


	//----- nvinfo : EIATTR_KPARAM_INFO
	.align		4
.L_21:
        /*0048*/ 	.byte	0x04, 0x17
        /*004a*/ 	.short	(.L_23 - .L_22)
.L_22:
        /*004c*/ 	.word	0x00000000
        /*0050*/ 	.short	0x0003
        /*0052*/ 	.short	0x0010
        /*0054*/ 	.byte	0x00, 0xf0, 0x11, 0x00


	//----- nvinfo : EIATTR_KPARAM_INFO
	.align		4
.L_23:
        /*0058*/ 	.byte	0x04, 0x17
        /*005a*/ 	.short	(.L_25 - .L_24)
.L_24:
        /*005c*/ 	.word	0x00000000
        /*0060*/ 	.short	0x0002
        /*0062*/ 	.short	0x000c
        /*0064*/ 	.byte	0x00, 0xf0, 0x11, 0x00


	//----- nvinfo : EIATTR_KPARAM_INFO
	.align		4
.L_25:
        /*0068*/ 	.byte	0x04, 0x17
        /*006a*/ 	.short	(.L_27 - .L_26)
.L_26:
        /*006c*/ 	.word	0x00000000
        /*0070*/ 	.short	0x0001
        /*0072*/ 	.short	0x0008
        /*0074*/ 	.byte	0x00, 0xf0, 0x11, 0x00


	//----- nvinfo : EIATTR_KPARAM_INFO
	.align		4
.L_27:
        /*0078*/ 	.byte	0x04, 0x17
        /*007a*/ 	.short	(.L_29 - .L_28)
.L_28:
        /*007c*/ 	.word	0x00000000
        /*0080*/ 	.short	0x0000
        /*0082*/ 	.short	0x0000
        /*0084*/ 	.byte	0x00, 0xf5, 0x21, 0x00


	//----- nvinfo : EIATTR_SPARSE_MMA_MASK
	.align		4
.L_29:
        /*0088*/ 	.byte	0x03, 0x50
        /*008a*/ 	.short	0x0000


	//----- nvinfo : EIATTR_MAXREG_COUNT
	.align		4
        /*008c*/ 	.byte	0x03, 0x1b
        /*008e*/ 	.short	0x00ff


	//----- nvinfo : EIATTR_MERCURY_ISA_VERSION
	.align		4
        /*0090*/ 	.byte	0x03, 0x5f
        /*0092*/ 	.short	0x0101


	//----- nvinfo : EIATTR_VRC_CTA_INIT_COUNT
	.align		4
        /*0094*/ 	.byte	0x02, 0x4a
	.zero		1
	.zero		1


	//----- nvinfo : EIATTR_EXIT_INSTR_OFFSETS
	.align		4
        /*0098*/ 	.byte	0x04, 0x1c
        /*009a*/ 	.short	(.L_31 - .L_30)


	//   ....[0]....
.L_30:
        /*009c*/ 	.word	0x00000040


	//   ....[1]....
        /*00a0*/ 	.word	0x000000c0


	//   ....[2]....
        /*00a4*/ 	.word	0x00000160


	//   ....[3]....
        /*00a8*/ 	.word	0x00000250


	//   ....[4]....
        /*00ac*/ 	.word	0x000002b0


	//   ....[5]....
        /*00b0*/ 	.word	0x00000300


	//   ....[6]....
        /*00b4*/ 	.word	0x000003f0


	//----- nvinfo : EIATTR_CBANK_PARAM_SIZE
	.align		4
.L_31:
        /*00b8*/ 	.byte	0x03, 0x19
        /*00ba*/ 	.short	0x0024


	//----- nvinfo : EIATTR_PARAM_CBANK
	.align		4
        /*00bc*/ 	.byte	0x04, 0x0a
        /*00be*/ 	.short	(.L_33 - .L_32)
	.align		4
.L_32:
        /*00c0*/ 	.word	index@(.nv.constant0._Z32swap_rows_cols_kernel_skip_panelP6__halfiiiiiii)
        /*00c4*/ 	.short	0x0380
        /*00c6*/ 	.short	0x0024


	//----- nvinfo : EIATTR_SW_WAR
	.align		4
.L_33:
        /*00c8*/ 	.byte	0x04, 0x36
        /*00ca*/ 	.short	(.L_35 - .L_34)
.L_34:
        /*00cc*/ 	.word	0x00000008
.L_35:


//--------------------- .nv.info._Z21swap_rows_cols_kernelP6__halfiiiiiii --------------------------
	.section	.nv.info._Z21swap_rows_cols_kernelP6__halfiiiiiii,"",@"SHT_CUDA_INFO"
	.sectionflags	@""
	.align	4


	//----- nvinfo : EIATTR_CUDA_API_VERSION
	.align		4
        /*0000*/ 	.byte	0x04, 0x37
        /*0002*/ 	.short	(.L_37 - .L_36)
.L_36:
        /*0004*/ 	.word	0x00000082


	//----- nvinfo : EIATTR_KPARAM_INFO
	.align		4
.L_37:
        /*0008*/ 	.byte	0x04, 0x17
        /*000a*/ 	.short	(.L_39 - .L_38)
.L_38:
        /*000c*/ 	.word	0x00000000
        /*0010*/ 	.short	0x0007
        /*0012*/ 	.short	0x0020
        /*0014*/ 	.byte	0x00, 0xf0, 0x11, 0x00


	//----- nvinfo : EIATTR_KPARAM_INFO
	.align		4
.L_39:
        /*0018*/ 	.byte	0x04, 0x17
        /*001a*/ 	.short	(.L_41 - .L_40)
.L_40:
        /*001c*/ 	.word	0x00000000
        /*0020*/ 	.short	0x0006
        /*0022*/ 	.short	0x001c
        /*0024*/ 	.byte	0x00, 0xf0, 0x11, 0x00


	//----- nvinfo : EIATTR_KPARAM_INFO
	.align		4
.L_41:
        /*0028*/ 	.byte	0x04, 0x17
        /*002a*/ 	.short	(.L_43 - .L_42)
.L_42:
        /*002c*/ 	.word	0x00000000
        /*0030*/ 	.short	0x0005
        /*0032*/ 	.short	0x0018
        /*0034*/ 	.byte	0x00, 0xf0, 0x11, 0x00


	//----- nvinfo : EIATTR_KPARAM_INFO
	.align		4
.L_43:
        /*0038*/ 	.byte	0x04, 0x17
        /*003a*/ 	.short	(.L_45 - .L_44)
.L_44:
        /*003c*/ 	.word	0x00000000
        /*0040*/ 	.short	0x0004
        /*0042*/ 	.short	0x0014
        /*0044*/ 	.byte	0x00, 0xf0, 0x11, 0x00


	//----- nvinfo : EIATTR_KPARAM_INFO
	.align		4
.L_45:
        /*0048*/ 	.byte	0x04, 0x17
        /*004a*/ 	.short	(.L_47 - .L_46)
.L_46:
        /*004c*/ 	.word	0x00000000
        /*0050*/ 	.short	0x0003
        /*0052*/ 	.short	0x0010
        /*0054*/ 	.byte	0x00, 0xf0, 0x11, 0x00


	//----- nvinfo : EIATTR_KPARAM_INFO
	.align		4
.L_47:
        /*0058*/ 	.byte	0x04, 0x17
        /*005a*/ 	.short	(.L_49 - .L_48)
.L_48:
        /*005c*/ 	.word	0x00000000
        /*0060*/ 	.short	0x0002
        /*0062*/ 	.short	0x000c
        /*0064*/ 	.byte	0x00, 0xf0, 0x11, 0x00


	//----- nvinfo : EIATTR_KPARAM_INFO
	.align		4
.L_49:
        /*0068*/ 	.byte	0x04, 0x17
        /*006a*/ 	.short	(.L_51 - .L_50)
.L_50:
        /*006c*/ 	.word	0x00000000
        /*0070*/ 	.short	0x0001
        /*0072*/ 	.short	0x0008
        /*0074*/ 	.byte	0x00, 0xf0, 0x11, 0x00


	//----- nvinfo : EIATTR_KPARAM_INFO
	.align		4
.L_51:
        /*0078*/ 	.byte	0x04, 0x17
        /*007a*/ 	.short	(.L_53 - .L_52)
.L_52:
        /*007c*/ 	.word	0x00000000
        /*0080*/ 	.short	0x0000
        /*0082*/ 	.short	0x0000
        /*0084*/ 	.byte	0x00, 0xf5, 0x21, 0x00


	//----- nvinfo : EIATTR_SPARSE_MMA_MASK
	.align		4
.L_53:
        /*0088*/ 	.byte	0x03, 0x50
        /*008a*/ 	.short	0x0000


	//----- nvinfo : EIATTR_MAXREG_COUNT
	.align		4
        /*008c*/ 	.byte	0x03, 0x1b
        /*008e*/ 	.short	0x00ff


	//----- nvinfo : EIATTR_MERCURY_ISA_VERSION
	.align		4
        /*0090*/ 	.byte	0x03, 0x5f
        /*0092*/ 	.short	0x0101


	//----- nvinfo : EIATTR_VRC_CTA_INIT_COUNT
	.align		4
        /*0094*/ 	.byte	0x02, 0x4a
	.zero		1
	.zero		1


	//----- nvinfo : EIATTR_EXIT_INSTR_OFFSETS
	.align		4
        /*0098*/ 	.byte	0x04, 0x1c
        /*009a*/ 	.short	(.L_55 - .L_54)


	//   ....[0]....
.L_54:
        /*009c*/ 	.word	0x00000040


	//   ....[1]....
        /*00a0*/ 	.word	0x000000f0


	//   ....[2]....
        /*00a4*/ 	.word	0x00000170


	//   ....[3]....
        /*00a8*/ 	.word	0x00000270


	//----- nvinfo : EIATTR_CBANK_PARAM_SIZE
	.align		4
.L_55:
        /*00ac*/ 	.byte	0x03, 0x19
        /*00ae*/ 	.short	0x0024


	//----- nvinfo : EIATTR_PARAM_CBANK
	.align		4
        /*00b0*/ 	.byte	0x04, 0x0a
        /*00b2*/ 	.short	(.L_57 - .L_56)
	.align		4
.L_56:
        /*00b4*/ 	.word	index@(.nv.constant0._Z21swap_rows_cols_kernelP6__halfiiiiiii)
        /*00b8*/ 	.short	0x0380
        /*00ba*/ 	.short	0x0024


	//----- nvinfo : EIATTR_SW_WAR
	.align		4
.L_57:
        /*00bc*/ 	.byte	0x04, 0x36
        /*00be*/ 	.short	(.L_59 - .L_58)
.L_58:
        /*00c0*/ 	.word	0x00000008
.L_59:


//--------------------- .nv.callgraph             --------------------------
	.section	.nv.callgraph,"",@"SHT_CUDA_CALLGRAPH"
	.align	4
	.sectionentsize	8
	.align		4
        /*0000*/ 	.word	0x00000000
	.align		4
        /*0004*/ 	.word	0xffffffff
	.align		4
        /*0008*/ 	.word	0x00000000
	.align		4
        /*000c*/ 	.word	0xfffffffe
	.align		4
        /*0010*/ 	.word	0x00000000
	.align		4
        /*0014*/ 	.word	0xfffffffd
	.align		4
        /*0018*/ 	.word	0x00000000
	.align		4
        /*001c*/ 	.word	0xfffffffc


//--------------------- .text._Z32swap_rows_cols_kernel_skip_panelP6__halfiiiiiii --------------------------
	.section	.text._Z32swap_rows_cols_kernel_skip_panelP6__halfiiiiiii,"ax",@progbits
	.align	128
        .global         _Z32swap_rows_cols_kernel_skip_panelP6__halfiiiiiii
        .type           _Z32swap_rows_cols_kernel_skip_panelP6__halfiiiiiii,@function
        .size           _Z32swap_rows_cols_kernel_skip_panelP6__halfiiiiiii,(.L_x_3 - _Z32swap_rows_cols_kernel_skip_panelP6__halfiiiiiii)
        .other          _Z32swap_rows_cols_kernel_skip_panelP6__halfiiiiiii,@"STO_CUDA_ENTRY STV_DEFAULT"
_Z32swap_rows_cols_kernel_skip_panelP6__halfiiiiiii:
.text._Z32swap_rows_cols_kernel_skip_panelP6__halfiiiiiii:
[----:B------:R-:W-:Y:S08]  /*0000*/  LDC R1, c[0x0][0x37c] ;  /* 0x0000df00ff017b82 */ /* 0x000ff00000000800 */
[----:B------:R-:W0:Y:S01]  /*0010*/  LDC R2, c[0x0][0x398] ;  /* 0x0000e600ff027b82 */ /* 0x000e220000000800 */
[----:B------:R-:W0:Y:S02]  /*0020*/  LDCU UR4, c[0x0][0x394] ;  /* 0x00007280ff0477ac */ /* 0x000e240008000800 */
[----:B0-----:R-:W-:-:S13]  /*0030*/  ISETP.NE.AND P0, PT, R2, UR4, PT ;  /* 0x0000000402007c0c */ /* 0x001fda000bf05270 */
[----:B------:R-:W-:Y:S05]  /*0040*/  @!P0 EXIT ;  /* 0x000000000000894d */ /* 0x000fea0003800000 */
[----:B------:R-:W0:Y:S01]  /*0050*/  LDC.64 R6, c[0x0][0x388] ;  /* 0x0000e200ff067b82 */ /* 0x000e220000000a00 */
[C---:B------:R-:W-:Y:S02]  /*0060*/  LOP3.LUT R0, R2.reuse, UR4, RZ, 0xfc, !PT ;  /* 0x0000000402007c12 */ /* 0x040fe4000f8efcff */
[----:B------:R-:W-:Y:S02]  /*0070*/  VIMNMX R5, PT, PT, R2, UR4, !PT ;  /* 0x0000000402057c48 */ /* 0x000fe4000ffe0100 */
[----:B------:R-:W-:-:S04]  /*0080*/  SHF.R.U32.HI R0, RZ, 0x1f, R0 ;  /* 0x0000001fff007819 */ /* 0x000fc80000011600 */
[----:B------:R-:W-:-:S04]  /*0090*/  ISETP.NE.U32.AND P0, PT, R0, 0x1, PT ;  /* 0x000000010000780c */ /* 0x000fc80003f05070 */
[----:B0-----:R-:W-:-:S04]  /*00a0*/  ISETP.GE.OR P0, PT, R5, R6, !P0 ;  /* 0x000000060500720c */ /* 0x001fc80004706670 */
[----:B------:R-:W-:-:S13]  /*00b0*/  ISETP.LT.OR P0, PT, R7, 0x1, P0 ;  /* 0x000000010700780c */ /* 0x000fda0000701670 */
[----:B------:R-:W-:Y:S05]  /*00c0*/  @P0 EXIT ;  /* 0x000000000000094d */ /* 0x000fea0003800000 */
[----:B------:R-:W0:Y:S01]  /*00d0*/  LDCU UR8, c[0x0][0x3a0] ;  /* 0x00007400ff0877ac */ /* 0x000e220008000800 */
[----:B------:R-:W1:Y:S01]  /*00e0*/  LDCU.64 UR6, c[0x0][0x358] ;  /* 0x00006b00ff0677ac */ /* 0x000e620008000a00 */
[----:B0-----:R-:W-:-:S09]  /*00f0*/  UISETP.GT.AND UP0, UPT, UR8, URZ, UPT ;  /* 0x000000ff0800728c */ /* 0x001fd2000bf04270 */
[----:B-1----:R-:W-:Y:S05]  /*0100*/  BRA.U UP0, `(.L_x_0) ;  /* 0x0000000100547547 */ /* 0x002fea000b800000 */
[----:B------:R-:W0:Y:S01]  /*0110*/  S2R R5, SR_TID.X ;  /* 0x0000000000057919 */ /* 0x000e220000002100 */
[----:B------:R-:W0:Y:S08]  /*0120*/  S2UR UR5, SR_CTAID.X ;  /* 0x00000000000579c3 */ /* 0x000e300000002500 */
[----:B------:R-:W0:Y:S02]  /*0130*/  LDC R0, c[0x0][0x360] ;  /* 0x0000d800ff007b82 */ /* 0x000e240000000800 */
[----:B0-----:R-:W-:-:S05]  /*0140*/  IMAD R0, R0, UR5, R5 ;  /* 0x0000000500007c24 */ /* 0x001fca000f8e0205 */
[----:B------:R-:W-:-:S13]  /*0150*/  ISETP.GE.AND P0, PT, R0, R7, PT ;  /* 0x000000070000720c */ /* 0x000fda0003f06270 */
[----:B------:R-:W-:Y:S05]  /*0160*/  @P0 EXIT ;  /* 0x000000000000094d */ /* 0x000fea0003800000 */
[----:B------:R-:W0:Y:S01]  /*0170*/  LDC R5, c[0x0][0x390] ;  /* 0x0000e400ff057b82 */ /* 0x000e220000000800 */
[----:B------:R-:W1:Y:S01]  /*0180*/  LDCU.64 UR8, c[0x0][0x380] ;  /* 0x00007000ff0877ac */ /* 0x000e620008000a00 */
[--C-:B------:R-:W-:Y:S01]  /*0190*/  SHF.R.S32.HI R3, RZ, 0x1f, R2.reuse ;  /* 0x0000001fff037819 */ /* 0x100fe20000011402 */
[----:B------:R-:W-:Y:S02]  /*01a0*/  USHF.R.S32.HI UR5, URZ, 0x1f, UR4 ;  /* 0x0000001fff057899 */ /* 0x000fe40008011404 */
[----:B0-----:R-:W-:-:S04]  /*01b0*/  IMAD.WIDE R2, R0, R5, R2 ;  /* 0x0000000500027225 */ /* 0x001fc800078e0202 */
[----:B------:R-:W-:Y:S01]  /*01c0*/  IMAD.WIDE R8, R0, R5, UR4 ;  /* 0x0000000400087e25 */ /* 0x000fe2000f8e0205 */
[----:B-1----:R-:W-:Y:S02]  /*01d0*/  LEA R6, P1, R2, UR8, 0x1 ;  /* 0x0000000802067c11 */ /* 0x002fe4000f8208ff */
[----:B------:R-:W-:Y:S02]  /*01e0*/  LEA R4, P0, R8, UR8, 0x1 ;  /* 0x0000000808047c11 */ /* 0x000fe4000f8008ff */
[----:B------:R-:W-:Y:S02]  /*01f0*/  LEA.HI.X R7, R2, UR9, R3, 0x1, P1 ;  /* 0x0000000902077c11 */ /* 0x000fe400088f0c03 */
[----:B------:R-:W-:-:S03]  /*0200*/  LEA.HI.X R5, R8, UR9, R9, 0x1, P0 ;  /* 0x0000000908057c11 */ /* 0x000fc600080f0c09 */
[----:B------:R-:W2:Y:S04]  /*0210*/  LDG.E.U16 R9, desc[UR6][R6.64] ;  /* 0x0000000606097981 */ /* 0x000ea8000c1e1500 */
[----:B------:R-:W3:Y:S04]  /*0220*/  LDG.E.U16 R3, desc[UR6][R4.64] ;  /* 0x0000000604037981 */ /* 0x000ee8000c1e1500 */
[----:B--2---:R-:W-:Y:S04]  /*0230*/  STG.E.U16 desc[UR6][R4.64], R9 ;  /* 0x0000000904007986 */ /* 0x004fe8000c101506 */
[----:B---3--:R-:W-:Y:S01]  /*0240*/  STG.E.U16 desc[UR6][R6.64], R3 ;  /* 0x0000000306007986 */ /* 0x008fe2000c101506 */
[----:B------:R-:W-:Y:S05]  /*0250*/  EXIT ;  /* 0x000000000000794d */ /* 0x000fea0003800000 */
.L_x_0:
[----:B------:R-:W0:Y:S01]  /*0260*/  S2R R5, SR_TID.X ;  /* 0x0000000000057919 */ /* 0x000e220000002100 */
[----:B------:R-:W0:Y:S08]  /*0270*/  S2UR UR5, SR_CTAID.X ;  /* 0x00000000000579c3 */ /* 0x000e300000002500 */
[----:B------:R-:W0:Y:S02]  /*0280*/  LDC R0, c[0x0][0x360] ;  /* 0x0000d800ff007b82 */ /* 0x000e240000000800 */
[----:B0-----:R-:W-:-:S05]  /*0290*/  IMAD R0, R0, UR5, R5 ;  /* 0x0000000500007c24 */ /* 0x001fca000f8e0205 */
[----:B------:R-:W-:-:S13]  /*02a0*/  ISETP.GE.AND P0, PT, R0, R7, PT ;  /* 0x000000070000720c */ /* 0x000fda0003f06270 */
[----:B------:R-:W-:Y:S05]  /*02b0*/  @P0 EXIT ;  /* 0x000000000000094d */ /* 0x000fea0003800000 */
[----:B------:R-:W0:Y:S02]  /*02c0*/  LDCU UR9, c[0x0][0x39c] ;  /* 0x00007380ff0977ac */ /* 0x000e240008000800 */
[----:B0-----:R-:W-:Y:S02]  /*02d0*/  UIADD3 UR5, UPT, UPT, UR8, UR9, URZ ;  /* 0x0000000908057290 */ /* 0x001fe4000fffe0ff */
[----:B------:R-:W-:-:S04]  /*02e0*/  ISETP.GE.AND P1, PT, R0, UR9, PT ;  /* 0x0000000900007c0c */ /* 0x000fc8000bf26270 */
[----:B------:R-:W-:-:S13]  /*02f0*/  ISETP.GE.AND P0, PT, R0, UR5, PT ;  /* 0x0000000500007c0c */ /* 0x000fda000bf06270 */
[----:B------:R-:W-:Y:S05]  /*0300*/  @!P0 EXIT P1 ;  /* 0x000000000000894d */ /* 0x000fea0000800000 */
        /* <DEDUP_REMOVED lines=15> */
.L_x_1:
[----:B------:R-:W-:-:S00]  /*0400*/  BRA `(.L_x_1) ;  /* 0xfffffffc00fc7947 */ /* 0x000fc0000383ffff */
[----:B------:R-:W-:-:S00]  /*0410*/  NOP ;  /* 0x0000000000007918 */ /* 0x000fc00000000000 */
        /* <DEDUP_REMOVED lines=14> */
.L_x_3:


//--------------------- .text._Z21swap_rows_cols_kernelP6__halfiiiiiii --------------------------
	.section	.text._Z21swap_rows_cols_kernelP6__halfiiiiiii,"ax",@progbits
	.align	128
        .global         _Z21swap_rows_cols_kernelP6__halfiiiiiii
        .type           _Z21swap_rows_cols_kernelP6__halfiiiiiii,@function
        .size           _Z21swap_rows_cols_kernelP6__halfiiiiiii,(.L_x_4 - _Z21swap_rows_cols_kernelP6__halfiiiiiii)
        .other          _Z21swap_rows_cols_kernelP6__halfiiiiiii,@"STO_CUDA_ENTRY STV_DEFAULT"
_Z21swap_rows_cols_kernelP6__halfiiiiiii:
.text._Z21swap_rows_cols_kernelP6__halfiiiiiii:
[----:B------:R-:W-:Y:S08]  /*0000*/  LDC R1, c[0x0][0x37c] ;  /* 0x0000df00ff017b82 */ /* 0x000ff00000000800 */
[----:B------:R-:W0:Y:S01]  /*0010*/  LDC R2, c[0x0][0x398] ;  /* 0x0000e600ff027b82 */ /* 0x000e220000000800 */
[----:B------:R-:W0:Y:S02]  /*0020*/  LDCU UR4, c[0x0][0x394] ;  /* 0x00007280ff0477ac */ /* 0x000e240008000800 */
[----:B0-----:R-:W-:-:S13]  /*0030*/  ISETP.NE.AND P0, PT, R2, UR4, PT ;  /* 0x0000000402007c0c */ /* 0x001fda000bf05270 */
[----:B------:R-:W-:Y:S05]  /*0040*/  @!P0 EXIT ;  /* 0x000000000000894d */ /* 0x000fea0003800000 */
[----:B------:R-:W0:Y:S01]  /*0050*/  LDC R6, c[0x0][0x39c] ;  /* 0x0000e700ff067b82 */ /* 0x000e220000000800 */
[C---:B------:R-:W-:Y:S02]  /*0060*/  VIMNMX R5, PT, PT, R2.reuse, UR4, !PT ;  /* 0x0000000402057c48 */ /* 0x040fe4000ffe0100 */
[----:B------:R-:W-:-:S04]  /*0070*/  LOP3.LUT R0, R2, UR4, RZ, 0xfc, !PT ;  /* 0x0000000402007c12 */ /* 0x000fc8000f8efcff */
[----:B------:R-:W-:Y:S01]  /*0080*/  SHF.R.U32.HI R0, RZ, 0x1f, R0 ;  /* 0x0000001fff007819 */ /* 0x000fe20000011600 */
[----:B------:R-:W0:Y:S08]  /*0090*/  LDC R4, c[0x0][0x3a0] ;  /* 0x0000e800ff047b82 */ /* 0x000e300000000800 */
[----:B------:R-:W1:Y:S01]  /*00a0*/  LDC.64 R8, c[0x0][0x388] ;  /* 0x0000e200ff087b82 */ /* 0x000e620000000a00 */
[----:B0-----:R-:W-:-:S04]  /*00b0*/  ISETP.GE.AND P0, PT, R6, R4, PT ;  /* 0x000000040600720c */ /* 0x001fc80003f06270 */
[----:B-1----:R-:W-:-:S04]  /*00c0*/  ISETP.GE.OR P0, PT, R5, R8, P0 ;  /* 0x000000080500720c */ /* 0x002fc80000706670 */
[----:B------:R-:W-:-:S04]  /*00d0*/  ISETP.EQ.U32.OR P0, PT, R0, 0x1, P0 ;  /* 0x000000010000780c */ /* 0x000fc80000702470 */
[----:B------:R-:W-:-:S13]  /*00e0*/  ISETP.GE.OR P0, PT, R6, R9, P0 ;  /* 0x000000090600720c */ /* 0x000fda0000706670 */
[----:B------:R-:W-:Y:S05]  /*00f0*/  @P0 EXIT ;  /* 0x000000000000094d */ /* 0x000fea0003800000 */
[----:B------:R-:W0:Y:S01]  /*0100*/  S2R R5, SR_TID.X ;  /* 0x0000000000057919 */ /* 0x000e220000002100 */
[----:B------:R-:W0:Y:S01]  /*0110*/  S2UR UR5, SR_CTAID.X ;  /* 0x00000000000579c3 */ /* 0x000e220000002500 */
[----:B------:R-:W-:-:S07]  /*0120*/  VIMNMX R4, PT, PT, R4, R9, PT ;  /* 0x0000000904047248 */ /* 0x000fce0003fe0100 */
[----:B------:R-:W0:Y:S02]  /*0130*/  LDC R0, c[0x0][0x360] ;  /* 0x0000d800ff007b82 */ /* 0x000e240000000800 */
[----:B0-----:R-:W-:-:S04]  /*0140*/  IMAD R0, R0, UR5, R5 ;  /* 0x0000000500007c24 */ /* 0x001fc8000f8e0205 */
[----:B------:R-:W-:-:S05]  /*0150*/  IMAD.IADD R5, R0, 0x1, R6 ;  /* 0x0000000100057824 */ /* 0x000fca00078e0206 */
[----:B------:R-:W-:-:S13]  /*0160*/  ISETP.GT.AND P0, PT, R4, R5, PT ;  /* 0x000000050400720c */ /* 0x000fda0003f04270 */
[----:B------:R-:W-:Y:S05]  /*0170*/  @!P0 EXIT ;  /* 0x000000000000894d */ /* 0x000fea0003800000 */
[----:B------:R-:W0:Y:S01]  /*0180*/  LDC R0, c[0x0][0x390] ;  /* 0x0000e400ff007b82 */ /* 0x000e220000000800 */
[----:B------:R-:W1:Y:S01]  /*0190*/  LDCU.64 UR8, c[0x0][0x380] ;  /* 0x00007000ff0877ac */ /* 0x000e620008000a00 */
[--C-:B------:R-:W-:Y:S01]  /*01a0*/  SHF.R.S32.HI R3, RZ, 0x1f, R2.reuse ;  /* 0x0000001fff037819 */ /* 0x100fe20000011402 */
[----:B------:R-:W-:Y:S01]  /*01b0*/  USHF.R.S32.HI UR5, URZ, 0x1f, UR4 ;  /* 0x0000001fff057899 */ /* 0x000fe20008011404 */
[----:B------:R-:W2:Y:S01]  /*01c0*/  LDCU.64 UR6, c[0x0][0x358] ;  /* 0x00006b00ff0677ac */ /* 0x000ea20008000a00 */
[----:B0-----:R-:W-:-:S04]  /*01d0*/  IMAD.WIDE R2, R5, R0, R2 ;  /* 0x0000000005027225 */ /* 0x001fc800078e0202 */
[----:B------:R-:W-:Y:S01]  /*01e0*/  IMAD.WIDE R8, R5, R0, UR4 ;  /* 0x0000000405087e25 */ /* 0x000fe2000f8e0200 */
[----:B-1----:R-:W-:Y:S02]  /*01f0*/  LEA R6, P1, R2, UR8, 0x1 ;  /* 0x0000000802067c11 */ /* 0x002fe4000f8208ff */
[----:B------:R-:W-:Y:S02]  /*0200*/  LEA R4, P0, R8, UR8, 0x1 ;  /* 0x0000000808047c11 */ /* 0x000fe4000f8008ff */
[----:B------:R-:W-:Y:S02]  /*0210*/  LEA.HI.X R7, R2, UR9, R3, 0x1, P1 ;  /* 0x0000000902077c11 */ /* 0x000fe400088f0c03 */
[----:B------:R-:W-:-:S03]  /*0220*/  LEA.HI.X R5, R8, UR9, R9, 0x1, P0 ;  /* 0x0000000908057c11 */ /* 0x000fc600080f0c09 */
[----:B--2---:R-:W2:Y:S04]  /*0230*/  LDG.E.U16 R9, desc[UR6][R6.64] ;  /* 0x0000000606097981 */ /* 0x004ea8000c1e1500 */
[----:B------:R-:W3:Y:S04]  /*0240*/  LDG.E.U16 R3, desc[UR6][R4.64] ;  /* 0x0000000604037981 */ /* 0x000ee8000c1e1500 */
[----:B--2---:R-:W-:Y:S04]  /*0250*/  STG.E.U16 desc[UR6][R4.64], R9 ;  /* 0x0000000904007986 */ /* 0x004fe8000c101506 */
[----:B---3--:R-:W-:Y:S01]  /*0260*/  STG.E.U16 desc[UR6][R6.64], R3 ;  /* 0x0000000306007986 */ /* 0x008fe2000c101506 */
[----:B------:R-:W-:Y:S05]  /*0270*/  EXIT ;  /* 0x000000000000794d */ /* 0x000fea0003800000 */
.L_x_2:
        /* <DEDUP_REMOVED lines=16> */
.L_x_4:


//--------------------- .nv.shared.reserved.0     --------------------------
	.section	.nv.shared.reserved.0,"aw",@nobits
	.weak		__nv_reservedSMEM_offset_0_alias
	.size		__nv_reservedSMEM_offset_0_alias, 0, 64
	.other		__nv_reservedSMEM_offset_0_alias,@"STO_CUDA_RESERVED_SHARED STV_DEFAULT"
__nv_reservedSMEM_offset_0_alias:
	.zero		0
	.zero		64


//--------------------- .nv.constant0._Z32swap_rows_cols_kernel_skip_panelP6__halfiiiiiii --------------------------
	.section	.nv.constant0._Z32swap_rows_cols_kernel_skip_panelP6__halfiiiiiii,"a",@progbits
	.sectionflags	@""
	.align	4
.nv.constant0._Z32swap_rows_cols_kernel_skip_panelP6__halfiiiiiii:
	.zero		932


//--------------------- .nv.constant0._Z21swap_rows_cols_kernelP6__halfiiiiiii --------------------------
	.section	.nv.constant0._Z21swap_rows_cols_kernelP6__halfiiiiiii,"a",@progbits
	.sectionflags	@""
	.align	4
.nv.constant0._Z21swap_rows_cols_kernelP6__halfiiiiiii:
	.zero		932


//--------------------- SYMBOLS --------------------------

	.type		.nv.reservedSmem.offset0,@object
	.size		.nv.reservedSmem.offset0,0x4
